	.headerflags	@"EF_CUDA_TEXMODE_UNIFIED EF_CUDA_64BIT_ADDRESS EF_CUDA_ACCELERATORS EF_CUDA_SM90 EF_CUDA_VIRTUAL_SM(EF_CUDA_SM90)"
	.elftype	@"ET_EXEC"


//--------------------- .nv.info                  --------------------------
	.section	.nv.info,"",@"SHT_CUDA_INFO"
	.align	4


	//----- nvinfo : EIATTR_REGCOUNT
	.align		4
        /*0000*/ 	.byte	0x04, 0x2f
        /*0002*/ 	.short	(.L_1 - .L_0)
	.align		4
.L_0:
        /*0004*/ 	.word	index@(triton_poi_fused_cat_6)
        /*0008*/ 	.word	0x0000001a


	//----- nvinfo : EIATTR_MIN_STACK_SIZE
	.align		4
.L_1:
        /*000c*/ 	.byte	0x04, 0x12
        /*000e*/ 	.short	(.L_3 - .L_2)
	.align		4
.L_2:
        /*0010*/ 	.word	index@(triton_poi_fused_cat_6)
        /*0014*/ 	.word	0x00000000


	//----- nvinfo : EIATTR_FRAME_SIZE
	.align		4
.L_3:
        /*0018*/ 	.byte	0x04, 0x11
        /*001a*/ 	.short	(.L_5 - .L_4)
	.align		4
.L_4:
        /*001c*/ 	.word	index@(triton_poi_fused_cat_6)
        /*0020*/ 	.word	0x00000000


	//----- nvinfo : EIATTR_MIN_STACK_SIZE
	.align		4
.L_5:
        /*0024*/ 	.byte	0x04, 0x12
        /*0026*/ 	.short	(.L_7 - .L_6)
	.align		4
.L_6:
        /*0028*/ 	.word	index@(triton_poi_fused_cat_6)
        /*002c*/ 	.word	0x00000000
.L_7:


//--------------------- .nv.info.triton_poi_fused_cat_6 --------------------------
	.section	.nv.info.triton_poi_fused_cat_6,"",@"SHT_CUDA_INFO"
	.sectionflags	@""
	.align	4


	//----- nvinfo : EIATTR_CUDA_API_VERSION
	.align		4
        /*0000*/ 	.byte	0x04, 0x37
        /*0002*/ 	.short	(.L_9 - .L_8)
.L_8:
        /*0004*/ 	.word	0x0000007c


	//----- nvinfo : EIATTR_KPARAM_INFO
	.align		4
.L_9:
        /*0008*/ 	.byte	0x04, 0x17
        /*000a*/ 	.short	(.L_11 - .L_10)
.L_10:
        /*000c*/ 	.word	0x00000000
        /*0010*/ 	.short	0x0006
        /*0012*/ 	.short	0x0030
        /*0014*/ 	.byte	0x00, 0xf0, 0x11, 0x00


	//----- nvinfo : EIATTR_KPARAM_INFO
	.align		4
.L_11:
        /*0018*/ 	.byte	0x04, 0x17
        /*001a*/ 	.short	(.L_13 - .L_12)
.L_12:
        /*001c*/ 	.word	0x00000000
        /*0020*/ 	.short	0x0005
        /*0022*/ 	.short	0x0028
        /*0024*/ 	.byte	0x00, 0xf4, 0x21, 0x00


	//----- nvinfo : EIATTR_KPARAM_INFO
	.align		4
.L_13:
        /*0028*/ 	.byte	0x04, 0x17
        /*002a*/ 	.short	(.L_15 - .L_14)
.L_14:
        /*002c*/ 	.word	0x00000000
        /*0030*/ 	.short	0x0004
        /*0032*/ 	.short	0x0020
        /*0034*/ 	.byte	0x00, 0xf4, 0x21, 0x00


	//----- nvinfo : EIATTR_KPARAM_INFO
	.align		4
.L_15:
        /*0038*/ 	.byte	0x04, 0x17
        /*003a*/ 	.short	(.L_17 - .L_16)
.L_16:
        /*003c*/ 	.word	0x00000000
        /*0040*/ 	.short	0x0003
        /*0042*/ 	.short	0x0018
        /*0044*/ 	.byte	0x00, 0xf4, 0x21, 0x00


	//----- nvinfo : EIATTR_KPARAM_INFO
	.align		4
.L_17:
        /*0048*/ 	.byte	0x04, 0x17
        /*004a*/ 	.short	(.L_19 - .L_18)
.L_18:
        /*004c*/ 	.word	0x00000000
        /*0050*/ 	.short	0x0002
        /*0052*/ 	.short	0x0010
        /*0054*/ 	.byte	0x00, 0xf4, 0x21, 0x00


	//----- nvinfo : EIATTR_KPARAM_INFO
	.align		4
.L_19:
        /*0058*/ 	.byte	0x04, 0x17
        /*005a*/ 	.short	(.L_21 - .L_20)
.L_20:
        /*005c*/ 	.word	0x00000000
        /*0060*/ 	.short	0x0001
        /*0062*/ 	.short	0x0008
        /*0064*/ 	.byte	0x00, 0xf4, 0x21, 0x00


	//----- nvinfo : EIATTR_KPARAM_INFO
	.align		4
.L_21:
        /*0068*/ 	.byte	0x04, 0x17
        /*006a*/ 	.short	(.L_23 - .L_22)
.L_22:
        /*006c*/ 	.word	0x00000000
        /*0070*/ 	.short	0x0000
        /*0072*/ 	.short	0x0000
        /*0074*/ 	.byte	0x00, 0xf4, 0x21, 0x00


	//----- nvinfo : EIATTR_SPARSE_MMA_MASK
	.align		4
.L_23:
        /*0078*/ 	.byte	0x03, 0x50
        /*007a*/ 	.short	0x0000


	//----- nvinfo : EIATTR_MAXREG_COUNT
	.align		4
        /*007c*/ 	.byte	0x03, 0x1b
        /*007e*/ 	.short	0x00ff


	//----- nvinfo : EIATTR_EXIT_INSTR_OFFSETS
	.align		4
        /*0080*/ 	.byte	0x04, 0x1c
        /*0082*/ 	.short	(.L_25 - .L_24)


	//   ....[0]....
.L_24:
        /*0084*/ 	.word	0x00000500


	//----- nvinfo : EIATTR_REQNTID
	.align		4
.L_25:
        /*0088*/ 	.byte	0x04, 0x10
        /*008a*/ 	.short	(.L_27 - .L_26)
.L_26:
        /*008c*/ 	.word	0x00000100
        /*0090*/ 	.word	0x00000001
        /*0094*/ 	.word	0x00000001


	//----- nvinfo : EIATTR_CBANK_PARAM_SIZE
	.align		4
.L_27:
        /*0098*/ 	.byte	0x03, 0x19
        /*009a*/ 	.short	0x0034


	//----- nvinfo : EIATTR_PARAM_CBANK
	.align		4
        /*009c*/ 	.byte	0x04, 0x0a
        /*009e*/ 	.short	(.L_29 - .L_28)
	.align		4
.L_28:
        /*00a0*/ 	.word	index@(.nv.constant0.triton_poi_fused_cat_6)
        /*00a4*/ 	.short	0x0210
        /*00a6*/ 	.short	0x0034


	//----- nvinfo : EIATTR_SW_WAR
	.align		4
.L_29:
        /*00a8*/ 	.byte	0x04, 0x36
        /*00aa*/ 	.short	(.L_31 - .L_30)
.L_30:
        /*00ac*/ 	.word	0x00000008
.L_31:


//--------------------- .nv.callgraph             --------------------------
	.section	.nv.callgraph,"",@"SHT_CUDA_CALLGRAPH"
	.align	4
	.sectionentsize	8
	.align		4
        /*0000*/ 	.word	0x00000000
	.align		4
        /*0004*/ 	.word	0xffffffff
	.align		4
        /*0008*/ 	.word	0x00000000
	.align		4
        /*000c*/ 	.word	0xfffffffe
	.align		4
        /*0010*/ 	.word	0x00000000
	.align		4
        /*0014*/ 	.word	0xfffffffd
	.align		4
        /*0018*/ 	.word	0x00000000
	.align		4
        /*001c*/ 	.word	0xfffffffc


//--------------------- .text.triton_poi_fused_cat_6 --------------------------
	.section	.text.triton_poi_fused_cat_6,"ax",@progbits
	.align	128
        .global         triton_poi_fused_cat_6
        .type           triton_poi_fused_cat_6,@function
        .size           triton_poi_fused_cat_6,(.L_x_1 - triton_poi_fused_cat_6)
        .other          triton_poi_fused_cat_6,@"STO_CUDA_ENTRY STV_DEFAULT"
triton_poi_fused_cat_6:
.text.triton_poi_fused_cat_6:
[----:B------:R-:W-:Y:S01]  /*0000*/  LDC R1, c[0x0][0x28] ;  /* 0x00000a00ff017b82 */ /* 0x000fe20000000800 */
[----:B------:R-:W1:Y:S07]  /*0010*/  S2R R0, SR_TID.X ;  /* 0x0000000000007919 */ /* 0x000e6e0000002100 */
[----:B------:R-:W2:Y:S01]  /*0020*/  LDC.64 R6, c[0x0][0x220] ;  /* 0x00008800ff067b82 */ /* 0x000ea20000000a00 */
[----:B------:R-:W-:Y:S01]  /*0030*/  ULDC.64 UR4, c[0x0][0x208] ;  /* 0x0000820000047ab9 */ /* 0x000fe20000000a00 */
[----:B------:R-:W3:Y:S01]  /*0040*/  S2R R5, SR_CTAID.X ;  /* 0x0000000000057919 */ /* 0x000ee20000002500 */
[----:B-1----:R-:W-:Y:S01]  /*0050*/  IMAD.SHL.U32 R0, R0, 0x2, RZ ;  /* 0x0000000200007824 */ /* 0x002fe200078e00ff */
[----:B---3--:R-:W-:-:S04]  /*0060*/  SHF.R.S32.HI R3, RZ, 0x16, R5 ;  /* 0x00000016ff037819 */ /* 0x008fc80000011405 */
[----:B------:R-:W-:Y:S02]  /*0070*/  LOP3.LUT R0, R0, 0x1fe, RZ, 0xc0, !PT ;  /* 0x000001fe00007812 */ /* 0x000fe400078ec0ff */
[----:B------:R-:W-:-:S03]  /*0080*/  SGXT R3, R3, 0x1 ;  /* 0x000000010303781a */ /* 0x000fc60000000200 */
[----:B------:R-:W-:Y:S02]  /*0090*/  IMAD R0, R5, 0x200, R0 ;  /* 0x0000020005007824 */ /* 0x000fe400078e0200 */
[----:B------:R-:W1:Y:S02]  /*00a0*/  LDC.64 R4, c[0x0][0x218] ;  /* 0x00008600ff047b82 */ /* 0x000e640000000a00 */
[----:B------:R-:W-:Y:S01]  /*00b0*/  IMAD.HI R11, R0, 0x1948b0fd, RZ ;  /* 0x1948b0fd000b7827 */ /* 0x000fe200078e02ff */
[----:B------:R-:W-:-:S04]  /*00c0*/  LEA.HI R3, R3, R0, RZ, 0xa ;  /* 0x0000000003037211 */ /* 0x000fc800078f50ff */
[----:B------:R-:W-:Y:S02]  /*00d0*/  SHF.R.S32.HI R13, RZ, 0xa, R3 ;  /* 0x0000000aff0d7819 */ /* 0x000fe40000011403 */
[----:B------:R-:W-:-:S03]  /*00e0*/  LOP3.LUT R3, R3, 0xfffffc00, RZ, 0xc0, !PT ;  /* 0xfffffc0003037812 */ /* 0x000fc600078ec0ff */
[----:B------:R-:W-:-:S04]  /*00f0*/  IMAD.HI R2, R13, 0x1948b0fd, RZ ;  /* 0x1948b0fd0d027827 */ /* 0x000fc800078e02ff */
[----:B------:R-:W-:Y:S01]  /*0100*/  IMAD.IADD R10, R0, 0x1, -R3 ;  /* 0x00000001000a7824 */ /* 0x000fe200078e0a03 */
[----:B------:R-:W-:-:S04]  /*0110*/  SHF.R.U32.HI R9, RZ, 0x1f, R2 ;  /* 0x0000001fff097819 */ /* 0x000fc80000011602 */
[----:B------:R-:W-:Y:S02]  /*0120*/  LEA.HI.SX32 R8, R2, R9, 0x1c ;  /* 0x0000000902087211 */ /* 0x000fe400078fe2ff */
[----:B------:R-:W-:-:S03]  /*0130*/  SHF.R.U32.HI R2, RZ, 0x1f, R11 ;  /* 0x0000001fff027819 */ /* 0x000fc6000001160b */
[----:B------:R-:W-:Y:S01]  /*0140*/  IMAD R13, R8, -0xa2, R13 ;  /* 0xffffff5e080d7824 */ /* 0x000fe200078e020d */
[----:B------:R-:W-:Y:S01]  /*0150*/  LEA.HI.SX32 R11, R11, R2, 0x12 ;  /* 0x000000020b0b7211 */ /* 0x000fe200078f92ff */
[----:B------:R-:W3:Y:S02]  /*0160*/  LDC.64 R8, c[0x0][0x228] ;  /* 0x00008a00ff087b82 */ /* 0x000ee40000000a00 */
[C---:B------:R-:W-:Y:S01]  /*0170*/  VIADD R15, R13.reuse, 0xffffff80 ;  /* 0xffffff800d0f7836 */ /* 0x040fe20000000000 */
[----:B------:R-:W-:Y:S01]  /*0180*/  LOP3.LUT R14, R13, 0xffffffe0, RZ, 0xc0, !PT ;  /* 0xffffffe00d0e7812 */ /* 0x000fe200078ec0ff */
[----:B------:R-:W-:Y:S01]  /*0190*/  IMAD R12, R11, 0x8000, R10 ;  /* 0x000080000b0c7824 */ /* 0x000fe200078e020a */
[----:B------:R-:W-:Y:S02]  /*01a0*/  ISETP.GT.AND P2, PT, R13, 0x9f, PT ;  /* 0x0000009f0d00780c */ /* 0x000fe40003f44270 */
[----:B------:R-:W-:Y:S01]  /*01b0*/  ISETP.NE.AND P4, PT, R14, 0x80, PT ;  /* 0x000000800e00780c */ /* 0x000fe20003f85270 */
[----:B------:R-:W4:Y:S01]  /*01c0*/  LDC.64 R2, c[0x0][0x230] ;  /* 0x00008c00ff027b82 */ /* 0x000f220000000a00 */
[----:B------:R-:W-:-:S02]  /*01d0*/  IMAD R17, R15, 0x400, R12 ;  /* 0x000004000f117824 */ /* 0x000fc400078e020c */
[----:B------:R-:W-:Y:S02]  /*01e0*/  IMAD R12, R11, 0x800, R10 ;  /* 0x000008000b0c7824 */ /* 0x000fe400078e020a */
[----:B--2---:R-:W-:-:S03]  /*01f0*/  IMAD.WIDE R14, R15, 0x4, R6 ;  /* 0x000000040f0e7825 */ /* 0x004fc600078e0206 */
[----:B------:R-:W2:Y:S01]  /*0200*/  LDC.64 R6, c[0x0][0x210] ;  /* 0x00008400ff067b82 */ /* 0x000ea20000000a00 */
[----:B-1----:R-:W-:Y:S01]  /*0210*/  IMAD.WIDE R16, R17, 0x4, R4 ;  /* 0x0000000411107825 */ /* 0x002fe200078e0204 */
[----:B------:R-:W-:-:S03]  /*0220*/  CS2R R4, SRZ ;  /* 0x0000000000047805 */ /* 0x000fc6000001ff00 */
[----:B------:R-:W-:Y:S02]  /*0230*/  IMAD R18, R13, 0x400, R12 ;  /* 0x000004000d127824 */ /* 0x000fe400078e020c */
[----:B------:R-:W-:Y:S01]  /*0240*/  IMAD.MOV.U32 R10, RZ, RZ, RZ ;  /* 0x000000ffff0a7224 */ /* 0x000fe200078e00ff */
[----:B------:R-:W5:Y:S01]  /*0250*/  @!P4 LDG.E.64 R4, desc[UR4][R16.64] ;  /* 0x000000041004c981 */ /* 0x000f62000c1e1b00 */
[----:B------:R-:W-:Y:S02]  /*0260*/  IMAD.MOV.U32 R12, RZ, RZ, RZ ;  /* 0x000000ffff0c7224 */ /* 0x000fe400078e00ff */
[----:B------:R-:W-:Y:S02]  /*0270*/  VIADD R21, R18, 0xfffd8000 ;  /* 0xfffd800012157836 */ /* 0x000fe40000000000 */
[----:B------:R-:W5:Y:S02]  /*0280*/  @!P4 LDG.E.EL R10, desc[UR4][R14.64] ;  /* 0x000000040e0ac981 */ /* 0x000f64000c2e1900 */
[----:B---3--:R-:W-:Y:S01]  /*0290*/  IMAD.WIDE R20, R21, 0x4, R8 ;  /* 0x0000000415147825 */ /* 0x008fe200078e0208 */
[----:B------:R-:W-:Y:S01]  /*02a0*/  CS2R R8, SRZ ;  /* 0x0000000000087805 */ /* 0x000fe2000001ff00 */
[----:B------:R-:W3:Y:S01]  /*02b0*/  @!P4 LDG.E.EL R12, desc[UR4][R14.64] ;  /* 0x000000040e0cc981 */ /* 0x000ee2000c2e1900 */
[----:B------:R-:W-:Y:S01]  /*02c0*/  CS2R R18, SRZ ;  /* 0x0000000000127805 */ /* 0x000fe2000001ff00 */
[C---:B----4-:R-:W-:Y:S01]  /*02d0*/  IMAD.WIDE R22, R13.reuse, 0x4, R2 ;  /* 0x000000040d167825 */ /* 0x050fe200078e0202 */
[----:B------:R-:W-:-:S02]  /*02e0*/  ISETP.GE.AND P3, PT, R13, 0x80, PT ;  /* 0x000000800d00780c */ /* 0x000fc40003f66270 */
[----:B------:R-:W4:Y:S01]  /*02f0*/  @P2 LDG.E.64 R8, desc[UR4][R20.64] ;  /* 0x0000000414082981 */ /* 0x000f22000c1e1b00 */
[----:B------:R-:W-:-:S03]  /*0300*/  IMAD R2, R11, -0x28800, R0 ;  /* 0xfffd78000b027824 */ /* 0x000fc600078e0200 */
[----:B------:R-:W4:Y:S01]  /*0310*/  @P2 LDG.E.EL R18, desc[UR4][R22.64+-0x280] ;  /* 0xfffd800416122981 */ /* 0x000f22000c2e1900 */
[----:B------:R-:W-:-:S03]  /*0320*/  IMAD R11, R11, 0x20000, R2 ;  /* 0x000200000b0b7824 */ /* 0x000fc600078e0202 */
[----:B------:R-:W4:Y:S01]  /*0330*/  @P2 LDG.E.EL R19, desc[UR4][R22.64+-0x280] ;  /* 0xfffd800416132981 */ /* 0x000f22000c2e1900 */
[----:B------:R-:W-:Y:S01]  /*0340*/  CS2R R2, SRZ ;  /* 0x0000000000027805 */ /* 0x000fe2000001ff00 */
[----:B--2---:R-:W-:-:S05]  /*0350*/  IMAD.WIDE R6, R11, 0x4, R6 ;  /* 0x000000040b067825 */ /* 0x004fca00078e0206 */
[----:B------:R1:W2:Y:S01]  /*0360*/  @!P3 LDG.E.64 R2, desc[UR4][R6.64] ;  /* 0x000000040602b981 */ /* 0x0002a2000c1e1b00 */
[----:B-----5:R-:W-:Y:S02]  /*0370*/  SEL R11, R4, RZ, !P4 ;  /* 0x000000ff040b7207 */ /* 0x020fe40006000000 */
[----:B------:R-:W-:Y:S02]  /*0380*/  SEL R13, R5, RZ, !P4 ;  /* 0x000000ff050d7207 */ /* 0x000fe40006000000 */
[----:B------:R-:W5:Y:S01]  /*0390*/  LDC.64 R4, c[0x0][0x238] ;  /* 0x00008e00ff047b82 */ /* 0x000f620000000a00 */
[----:B------:R-:W-:Y:S02]  /*03a0*/  SEL R10, R10, RZ, !P4 ;  /* 0x000000ff0a0a7207 */ /* 0x000fe40006000000 */
[----:B---3--:R-:W-:Y:S02]  /*03b0*/  SEL R12, R12, RZ, !P4 ;  /* 0x000000ff0c0c7207 */ /* 0x008fe40006000000 */
[----:B------:R-:W-:-:S02]  /*03c0*/  FSETP.GT.AND P0, PT, R11, -R10, PT ;  /* 0x8000000a0b00720b */ /* 0x000fc40003f04000 */
[----:B------:R-:W-:Y:S02]  /*03d0*/  FSETP.GT.AND P1, PT, R13, -R12, PT ;  /* 0x8000000c0d00720b */ /* 0x000fe40003f24000 */
[----:B----4-:R-:W-:Y:S02]  /*03e0*/  SEL R14, R9, RZ, P2 ;  /* 0x000000ff090e7207 */ /* 0x010fe40001000000 */
[----:B------:R-:W-:Y:S02]  /*03f0*/  SEL R8, R8, RZ, P2 ;  /* 0x000000ff08087207 */ /* 0x000fe40001000000 */
[----:B------:R-:W-:Y:S02]  /*0400*/  SEL R9, R18, RZ, P2 ;  /* 0x000000ff12097207 */ /* 0x000fe40001000000 */
[----:B------:R-:W-:Y:S01]  /*0410*/  SEL R19, R19, RZ, P2 ;  /* 0x000000ff13137207 */ /* 0x000fe20001000000 */
[----:B-1----:R-:W-:Y:S02]  /*0420*/  FADD R6, R11, R10 ;  /* 0x0000000a0b067221 */ /* 0x002fe40000000000 */
[----:B------:R-:W-:Y:S01]  /*0430*/  FADD R7, R8, R9 ;  /* 0x0000000908077221 */ /* 0x000fe20000000000 */
[----:B------:R-:W-:Y:S01]  /*0440*/  FADD R12, R13, R12 ;  /* 0x0000000c0d0c7221 */ /* 0x000fe20000000000 */
[----:B------:R-:W-:Y:S01]  /*0450*/  FADD R19, R14, R19 ;  /* 0x000000130e137221 */ /* 0x000fe20000000000 */
[----:B------:R-:W-:-:S02]  /*0460*/  @!P0 FMUL R6, R6, 0.10000000149011611938 ;  /* 0x3dcccccd06068820 */ /* 0x000fc40000400000 */
[----:B------:R-:W-:Y:S01]  /*0470*/  @P4 FSEL R6, R7, RZ, P2 ;  /* 0x000000ff07064208 */ /* 0x000fe20001000000 */
[----:B------:R-:W-:Y:S01]  /*0480*/  @!P1 FMUL R12, R12, 0.10000000149011611938 ;  /* 0x3dcccccd0c0c9820 */ /* 0x000fe20000400000 */
[----:B--2---:R-:W-:Y:S02]  /*0490*/  SEL R7, R2, RZ, !P3 ;  /* 0x000000ff02077207 */ /* 0x004fe40005800000 */
[----:B------:R-:W-:Y:S02]  /*04a0*/  @P4 FSEL R12, R19, RZ, P2 ;  /* 0x000000ff130c4208 */ /* 0x000fe40001000000 */
[----:B------:R-:W-:Y:S01]  /*04b0*/  SEL R3, R3, RZ, !P3 ;  /* 0x000000ff03037207 */ /* 0x000fe20005800000 */
[----:B-----5:R-:W-:Y:S01]  /*04c0*/  IMAD.WIDE R4, R0, 0x4, R4 ;  /* 0x0000000400047825 */ /* 0x020fe200078e0204 */
[----:B------:R-:W-:Y:S02]  /*04d0*/  SEL R6, R7, R6, !P3 ;  /* 0x0000000607067207 */ /* 0x000fe40005800000 */
[----:B------:R-:W-:-:S05]  /*04e0*/  SEL R7, R3, R12, !P3 ;  /* 0x0000000c03077207 */ /* 0x000fca0005800000 */
[----:B------:R-:W-:Y:S01]  /*04f0*/  STG.E.64 desc[UR4][R4.64], R6 ;  /* 0x0000000604007986 */ /* 0x000fe2000c101b04 */
[----:B------:R-:W-:Y:S05]  /*0500*/  EXIT ;  /* 0x000000000000794d */ /* 0x000fea0003800000 */
.L_x_0:
[----:B------:R-:W-:-:S00]  /*0510*/  BRA `(.L_x_0) ;  /* 0xfffffffc00fc7947 */ /* 0x000fc0000383ffff */
[----:B------:R-:W-:-:S00]  /*0520*/  NOP ;  /* 0x0000000000007918 */ /* 0x000fc00000000000 */
        /* <DEDUP_REMOVED lines=13> */
.L_x_1:


//--------------------- .nv.constant0.triton_poi_fused_cat_6 --------------------------
	.section	.nv.constant0.triton_poi_fused_cat_6,"a",@progbits
	.sectionflags	@""
	.align	4
.nv.constant0.triton_poi_fused_cat_6:
	.zero		580
